//
// Generated by NVIDIA NVVM Compiler
//
// Compiler Build ID: CL-36424714
// Cuda compilation tools, release 13.0, V13.0.88
// Based on NVVM 20.0.0
//

.version 9.0
.target sm_100
.address_size 64

	// .globl	_Z19tonemap_logarithmicPfS_iiiiff

.visible .entry _Z19tonemap_logarithmicPfS_iiiiff(
	.param .u64 .ptr .align 1 _Z19tonemap_logarithmicPfS_iiiiff_param_0,
	.param .u64 .ptr .align 1 _Z19tonemap_logarithmicPfS_iiiiff_param_1,
	.param .u32 _Z19tonemap_logarithmicPfS_iiiiff_param_2,
	.param .u32 _Z19tonemap_logarithmicPfS_iiiiff_param_3,
	.param .u32 _Z19tonemap_logarithmicPfS_iiiiff_param_4,
	.param .u32 _Z19tonemap_logarithmicPfS_iiiiff_param_5,
	.param .f32 _Z19tonemap_logarithmicPfS_iiiiff_param_6,
	.param .f32 _Z19tonemap_logarithmicPfS_iiiiff_param_7
)
{
	.reg .pred 	%p<16>;
	.reg .b32 	%r<29>;
	.reg .b32 	%f<101>;
	.reg .b64 	%rd<8>;

	ld.param.u64 	%rd1, [_Z19tonemap_logarithmicPfS_iiiiff_param_0];
	ld.param.u64 	%rd2, [_Z19tonemap_logarithmicPfS_iiiiff_param_1];
	ld.param.u32 	%r3, [_Z19tonemap_logarithmicPfS_iiiiff_param_2];
	ld.param.u32 	%r4, [_Z19tonemap_logarithmicPfS_iiiiff_param_3];
	ld.param.f32 	%f1, [_Z19tonemap_logarithmicPfS_iiiiff_param_6];
	ld.param.f32 	%f2, [_Z19tonemap_logarithmicPfS_iiiiff_param_7];
	mov.u32 	%r5, %ntid.y;
	mov.u32 	%r6, %ctaid.y;
	mov.u32 	%r7, %tid.y;
	mad.lo.s32 	%r1, %r5, %r6, %r7;
	mov.u32 	%r8, %ntid.x;
	mov.u32 	%r9, %ctaid.x;
	mov.u32 	%r10, %tid.x;
	mad.lo.s32 	%r2, %r8, %r9, %r10;
	setp.ge.s32 	%p1, %r1, %r4;
	setp.ge.s32 	%p2, %r2, %r3;
	or.pred  	%p3, %p2, %p1;
	@%p3 bra 	$L__BB0_2;
	cvta.to.global.u64 	%rd3, %rd1;
	cvta.to.global.u64 	%rd4, %rd2;
	mad.lo.s32 	%r11, %r3, %r1, %r2;
	mul.lo.s32 	%r12, %r11, 3;
	mul.wide.s32 	%rd5, %r12, 4;
	add.s64 	%rd6, %rd3, %rd5;
	ld.global.f32 	%f3, [%rd6];
	fma.rn.f32 	%f4, %f1, %f3, 0f3F800000;
	setp.lt.f32 	%p4, %f4, 0f00800000;
	mul.f32 	%f5, %f4, 0f4B000000;
	selp.f32 	%f6, %f5, %f4, %p4;
	selp.f32 	%f7, 0fC1B80000, 0f00000000, %p4;
	mov.b32 	%r13, %f6;
	add.s32 	%r14, %r13, -1059760811;
	and.b32  	%r15, %r14, -8388608;
	sub.s32 	%r16, %r13, %r15;
	mov.b32 	%f8, %r16;
	cvt.rn.f32.s32 	%f9, %r15;
	fma.rn.f32 	%f10, %f9, 0f34000000, %f7;
	add.f32 	%f11, %f8, 0fBF800000;
	fma.rn.f32 	%f12, %f11, 0fBE055027, 0f3E1039F6;
	fma.rn.f32 	%f13, %f12, %f11, 0fBDF8CDCC;
	fma.rn.f32 	%f14, %f13, %f11, 0f3E0F2955;
	fma.rn.f32 	%f15, %f14, %f11, 0fBE2AD8B9;
	fma.rn.f32 	%f16, %f15, %f11, 0f3E4CED0B;
	fma.rn.f32 	%f17, %f16, %f11, 0fBE7FFF22;
	fma.rn.f32 	%f18, %f17, %f11, 0f3EAAAA78;
	fma.rn.f32 	%f19, %f18, %f11, 0fBF000000;
	mul.f32 	%f20, %f11, %f19;
	fma.rn.f32 	%f21, %f20, %f11, %f11;
	fma.rn.f32 	%f22, %f10, 0f3F317218, %f21;
	setp.gt.u32 	%p5, %r13, 2139095039;
	fma.rn.f32 	%f23, %f6, 0f7F800000, 0f7F800000;
	selp.f32 	%f24, %f23, %f22, %p5;
	setp.eq.f32 	%p6, %f6, 0f00000000;
	mul.f32 	%f25, %f24, 0f3EDE5BD9;
	selp.f32 	%f26, 0fFF800000, %f25, %p6;
	fma.rn.f32 	%f27, %f2, 0f42C80000, 0f3F800000;
	setp.lt.f32 	%p7, %f27, 0f00800000;
	mul.f32 	%f28, %f27, 0f4B000000;
	selp.f32 	%f29, %f28, %f27, %p7;
	selp.f32 	%f30, 0fC1B80000, 0f00000000, %p7;
	mov.b32 	%r17, %f29;
	add.s32 	%r18, %r17, -1059760811;
	and.b32  	%r19, %r18, -8388608;
	sub.s32 	%r20, %r17, %r19;
	mov.b32 	%f31, %r20;
	cvt.rn.f32.s32 	%f32, %r19;
	fma.rn.f32 	%f33, %f32, 0f34000000, %f30;
	add.f32 	%f34, %f31, 0fBF800000;
	fma.rn.f32 	%f35, %f34, 0fBE055027, 0f3E1039F6;
	fma.rn.f32 	%f36, %f35, %f34, 0fBDF8CDCC;
	fma.rn.f32 	%f37, %f36, %f34, 0f3E0F2955;
	fma.rn.f32 	%f38, %f37, %f34, 0fBE2AD8B9;
	fma.rn.f32 	%f39, %f38, %f34, 0f3E4CED0B;
	fma.rn.f32 	%f40, %f39, %f34, 0fBE7FFF22;
	fma.rn.f32 	%f41, %f40, %f34, 0f3EAAAA78;
	fma.rn.f32 	%f42, %f41, %f34, 0fBF000000;
	mul.f32 	%f43, %f34, %f42;
	fma.rn.f32 	%f44, %f43, %f34, %f34;
	fma.rn.f32 	%f45, %f33, 0f3F317218, %f44;
	setp.gt.u32 	%p8, %r17, 2139095039;
	fma.rn.f32 	%f46, %f29, 0f7F800000, 0f7F800000;
	selp.f32 	%f47, %f46, %f45, %p8;
	setp.eq.f32 	%p9, %f29, 0f00000000;
	mul.f32 	%f48, %f47, 0f3EDE5BD9;
	selp.f32 	%f49, 0fFF800000, %f48, %p9;
	div.rn.f32 	%f50, %f26, %f49;
	add.s64 	%rd7, %rd4, %rd5;
	st.global.f32 	[%rd7], %f50;
	ld.global.f32 	%f51, [%rd6+4];
	fma.rn.f32 	%f52, %f1, %f51, 0f3F800000;
	setp.lt.f32 	%p10, %f52, 0f00800000;
	mul.f32 	%f53, %f52, 0f4B000000;
	selp.f32 	%f54, %f53, %f52, %p10;
	selp.f32 	%f55, 0fC1B80000, 0f00000000, %p10;
	mov.b32 	%r21, %f54;
	add.s32 	%r22, %r21, -1059760811;
	and.b32  	%r23, %r22, -8388608;
	sub.s32 	%r24, %r21, %r23;
	mov.b32 	%f56, %r24;
	cvt.rn.f32.s32 	%f57, %r23;
	fma.rn.f32 	%f58, %f57, 0f34000000, %f55;
	add.f32 	%f59, %f56, 0fBF800000;
	fma.rn.f32 	%f60, %f59, 0fBE055027, 0f3E1039F6;
	fma.rn.f32 	%f61, %f60, %f59, 0fBDF8CDCC;
	fma.rn.f32 	%f62, %f61, %f59, 0f3E0F2955;
	fma.rn.f32 	%f63, %f62, %f59, 0fBE2AD8B9;
	fma.rn.f32 	%f64, %f63, %f59, 0f3E4CED0B;
	fma.rn.f32 	%f65, %f64, %f59, 0fBE7FFF22;
	fma.rn.f32 	%f66, %f65, %f59, 0f3EAAAA78;
	fma.rn.f32 	%f67, %f66, %f59, 0fBF000000;
	mul.f32 	%f68, %f59, %f67;
	fma.rn.f32 	%f69, %f68, %f59, %f59;
	fma.rn.f32 	%f70, %f58, 0f3F317218, %f69;
	setp.gt.u32 	%p11, %r21, 2139095039;
	fma.rn.f32 	%f71, %f54, 0f7F800000, 0f7F800000;
	selp.f32 	%f72, %f71, %f70, %p11;
	setp.eq.f32 	%p12, %f54, 0f00000000;
	mul.f32 	%f73, %f72, 0f3EDE5BD9;
	selp.f32 	%f74, 0fFF800000, %f73, %p12;
	div.rn.f32 	%f75, %f74, %f49;
	st.global.f32 	[%rd7+4], %f75;
	ld.global.f32 	%f76, [%rd6+8];
	fma.rn.f32 	%f77, %f1, %f76, 0f3F800000;
	setp.lt.f32 	%p13, %f77, 0f00800000;
	mul.f32 	%f78, %f77, 0f4B000000;
	selp.f32 	%f79, %f78, %f77, %p13;
	selp.f32 	%f80, 0fC1B80000, 0f00000000, %p13;
	mov.b32 	%r25, %f79;
	add.s32 	%r26, %r25, -1059760811;
	and.b32  	%r27, %r26, -8388608;
	sub.s32 	%r28, %r25, %r27;
	mov.b32 	%f81, %r28;
	cvt.rn.f32.s32 	%f82, %r27;
	fma.rn.f32 	%f83, %f82, 0f34000000, %f80;
	add.f32 	%f84, %f81, 0fBF800000;
	fma.rn.f32 	%f85, %f84, 0fBE055027, 0f3E1039F6;
	fma.rn.f32 	%f86, %f85, %f84, 0fBDF8CDCC;
	fma.rn.f32 	%f87, %f86, %f84, 0f3E0F2955;
	fma.rn.f32 	%f88, %f87, %f84, 0fBE2AD8B9;
	fma.rn.f32 	%f89, %f88, %f84, 0f3E4CED0B;
	fma.rn.f32 	%f90, %f89, %f84, 0fBE7FFF22;
	fma.rn.f32 	%f91, %f90, %f84, 0f3EAAAA78;
	fma.rn.f32 	%f92, %f91, %f84, 0fBF000000;
	mul.f32 	%f93, %f84, %f92;
	fma.rn.f32 	%f94, %f93, %f84, %f84;
	fma.rn.f32 	%f95, %f83, 0f3F317218, %f94;
	setp.gt.u32 	%p14, %r25, 2139095039;
	fma.rn.f32 	%f96, %f79, 0f7F800000, 0f7F800000;
	selp.f32 	%f97, %f96, %f95, %p14;
	setp.eq.f32 	%p15, %f79, 0f00000000;
	mul.f32 	%f98, %f97, 0f3EDE5BD9;
	selp.f32 	%f99, 0fFF800000, %f98, %p15;
	div.rn.f32 	%f100, %f99, %f49;
	st.global.f32 	[%rd7+8], %f100;
$L__BB0_2:
	ret;

}


// ===== COMPILED SASS (sm_100) =====

	.target	sm_100

	.elftype	@"ET_EXEC"


//--------------------- .note.nv.tkinfo           --------------------------
	.section	.note.nv.tkinfo,"",@"SHT_NOTE"
	.sectionflags	@"SHF_NOTE_NV_TKINFO"
	.tkinfo
        /*0018*/ 	.word	0x00000002
        /*0030*/ 	.string	""
        /*0030*/ 	.string	"ptxas"
        /*0030*/ 	.string	"Cuda compilation tools, release 13.0, V13.0.88"
        /*0030*/ 	.string	"Build cuda_13.0.r13.0/compiler.36424714_0"
        /*0030*/ 	.string	"-arch sm_100 -m 64 "



//--------------------- .note.nv.cuinfo           --------------------------
	.section	.note.nv.cuinfo,"",@"SHT_NOTE"
	.sectionflags	@"SHF_NOTE_NV_CUINFO"
        /*0018*/ 	.short	0x0002
        /*001a*/ 	.short	0x0064
        /*001c*/ 	.short	0x0082
	.zero		2


//--------------------- .nv.info                  --------------------------
	.section	.nv.info,"",@"SHT_CUDA_INFO"
	.align	4


	//----- nvinfo : EIATTR_REGCOUNT
	.align		4
        /*0000*/ 	.byte	0x04, 0x2f
        /*0002*/ 	.short	(.L_1 - .L_0)
	.align		4
.L_0:
        /*0004*/ 	.word	index@(_Z19tonemap_logarithmicPfS_iiiiff)
        /*0008*/ 	.word	0x00000013


	//----- nvinfo : EIATTR_FRAME_SIZE
	.align		4
.L_1:
        /*000c*/ 	.byte	0x04, 0x11
        /*000e*/ 	.short	(.L_3 - .L_2)
	.align		4
.L_2:
        /*0010*/ 	.word	index@($__internal_0_$__cuda_sm3x_div_rn_noftz_f32_slowpath)
        /*0014*/ 	.word	0x00000000


	//----- nvinfo : EIATTR_FRAME_SIZE
	.align		4
.L_3:
        /*0018*/ 	.byte	0x04, 0x11
        /*001a*/ 	.short	(.L_5 - .L_4)
	.align		4
.L_4:
        /*001c*/ 	.word	index@(_Z19tonemap_logarithmicPfS_iiiiff)
        /*0020*/ 	.word	0x00000000


	//----- nvinfo : EIATTR_MIN_STACK_SIZE
	.align		4
.L_5:
        /*0024*/ 	.byte	0x04, 0x12
        /*0026*/ 	.short	(.L_7 - .L_6)
	.align		4
.L_6:
        /*0028*/ 	.word	index@(_Z19tonemap_logarithmicPfS_iiiiff)
        /*002c*/ 	.word	0x00000000
.L_7:


//--------------------- .nv.compat                --------------------------
	.section	.nv.compat,"",@"SHT_CUDA_COMPAT_INFO"
	.align	4
        /*0000*/ 	.byte	0x02, 0x09, 0x00, 0x00, 0x02, 0x02, 0x01, 0x00, 0x02, 0x05, 0x05, 0x00, 0x03, 0x07, 0x01, 0x01
        /*0010*/ 	.byte	0x02, 0x03, 0x00, 0x00, 0x02, 0x06, 0x01, 0x00, 0x04, 0x0b, 0x08, 0x00, 0x01, 0x00, 0x00, 0x00
        /*0020*/ 	.byte	0x00, 0x00, 0x00, 0x00


//--------------------- .nv.info._Z19tonemap_logarithmicPfS_iiiiff --------------------------
	.section	.nv.info._Z19tonemap_logarithmicPfS_iiiiff,"",@"SHT_CUDA_INFO"
	.sectionflags	@""
	.align	4


	//----- nvinfo : EIATTR_CUDA_API_VERSION
	.align		4
        /*0000*/ 	.byte	0x04, 0x37
        /*0002*/ 	.short	(.L_9 - .L_8)
.L_8:
        /*0004*/ 	.word	0x00000082


	//----- nvinfo : EIATTR_KPARAM_INFO
	.align		4
.L_9:
        /*0008*/ 	.byte	0x04, 0x17
        /*000a*/ 	.short	(.L_11 - .L_10)
.L_10:
        /*000c*/ 	.word	0x00000000
        /*0010*/ 	.short	0x0007
        /*0012*/ 	.short	0x0024
        /*0014*/ 	.byte	0x00, 0xf0, 0x11, 0x00


	//----- nvinfo : EIATTR_KPARAM_INFO
	.align		4
.L_11:
        /*0018*/ 	.byte	0x04, 0x17
        /*001a*/ 	.short	(.L_13 - .L_12)
.L_12:
        /*001c*/ 	.word	0x00000000
        /*0020*/ 	.short	0x0006
        /*0022*/ 	.short	0x0020
        /*0024*/ 	.byte	0x00, 0xf0, 0x11, 0x00


	//----- nvinfo : EIATTR_KPARAM_INFO
	.align		4
.L_13:
        /*0028*/ 	.byte	0x04, 0x17
        /*002a*/ 	.short	(.L_15 - .L_14)
.L_14:
        /*002c*/ 	.word	0x00000000
        /*0030*/ 	.short	0x0005
        /*0032*/ 	.short	0x001c
        /*0034*/ 	.byte	0x00, 0xf0, 0x11, 0x00


	//----- nvinfo : EIATTR_KPARAM_INFO
	.align		4
.L_15:
        /*0038*/ 	.byte	0x04, 0x17
        /*003a*/ 	.short	(.L_17 - .L_16)
.L_16:
        /*003c*/ 	.word	0x00000000
        /*0040*/ 	.short	0x0004
        /*0042*/ 	.short	0x0018
        /*0044*/ 	.byte	0x00, 0xf0, 0x11, 0x00


	//----- nvinfo : EIATTR_KPARAM_INFO
	.align		4
.L_17:
        /*0048*/ 	.byte	0x04, 0x17
        /*004a*/ 	.short	(.L_19 - .L_18)
.L_18:
        /*004c*/ 	.word	0x00000000
        /*0050*/ 	.short	0x0003
        /*0052*/ 	.short	0x0014
        /*0054*/ 	.byte	0x00, 0xf0, 0x11, 0x00


	//----- nvinfo : EIATTR_KPARAM_INFO
	.align		4
.L_19:
        /*0058*/ 	.byte	0x04, 0x17
        /*005a*/ 	.short	(.L_21 - .L_20)
.L_20:
        /*005c*/ 	.word	0x00000000
        /*0060*/ 	.short	0x0002
        /*0062*/ 	.short	0x0010
        /*0064*/ 	.byte	0x00, 0xf0, 0x11, 0x00


	//----- nvinfo : EIATTR_KPARAM_INFO
	.align		4
.L_21:
        /*0068*/ 	.byte	0x04, 0x17
        /*006a*/ 	.short	(.L_23 - .L_22)
.L_22:
        /*006c*/ 	.word	0x00000000
        /*0070*/ 	.short	0x0001
        /*0072*/ 	.short	0x0008
        /*0074*/ 	.byte	0x00, 0xf5, 0x21, 0x00


	//----- nvinfo : EIATTR_KPARAM_INFO
	.align		4
.L_23:
        /*0078*/ 	.byte	0x04, 0x17
        /*007a*/ 	.short	(.L_25 - .L_24)
.L_24:
        /*007c*/ 	.word	0x00000000
        /*0080*/ 	.short	0x0000
        /*0082*/ 	.short	0x0000
        /*0084*/ 	.byte	0x00, 0xf5, 0x21, 0x00


	//----- nvinfo : EIATTR_SPARSE_MMA_MASK
	.align		4
.L_25:
        /*0088*/ 	.byte	0x03, 0x50
        /*008a*/ 	.short	0x0000


	//----- nvinfo : EIATTR_MAXREG_COUNT
	.align		4
        /*008c*/ 	.byte	0x03, 0x1b
        /*008e*/ 	.short	0x00ff


	//----- nvinfo : EIATTR_MERCURY_ISA_VERSION
	.align		4
        /*0090*/ 	.byte	0x03, 0x5f
        /*0092*/ 	.short	0x0101


	//----- nvinfo : EIATTR_VRC_CTA_INIT_COUNT
	.align		4
        /*0094*/ 	.byte	0x02, 0x4a
	.zero		1
	.zero		1


	//----- nvinfo : EIATTR_EXIT_INSTR_OFFSETS
	.align		4
        /*0098*/ 	.byte	0x04, 0x1c
        /*009a*/ 	.short	(.L_27 - .L_26)


	//   ....[0]....
.L_26:
        /*009c*/ 	.word	0x000000c0


	//   ....[1]....
        /*00a0*/ 	.word	0x00000b50


	//----- nvinfo : EIATTR_CRS_STACK_SIZE
	.align		4
.L_27:
        /*00a4*/ 	.byte	0x04, 0x1e
        /*00a6*/ 	.short	(.L_29 - .L_28)
.L_28:
        /*00a8*/ 	.word	0x00000000


	//----- nvinfo : EIATTR_CBANK_PARAM_SIZE
	.align		4
.L_29:
        /*00ac*/ 	.byte	0x03, 0x19
        /*00ae*/ 	.short	0x0028


	//----- nvinfo : EIATTR_PARAM_CBANK
	.align		4
        /*00b0*/ 	.byte	0x04, 0x0a
        /*00b2*/ 	.short	(.L_31 - .L_30)
	.align		4
.L_30:
        /*00b4*/ 	.word	index@(.nv.constant0._Z19tonemap_logarithmicPfS_iiiiff)
        /*00b8*/ 	.short	0x0380
        /*00ba*/ 	.short	0x0028


	//----- nvinfo : EIATTR_SW_WAR
	.align		4
.L_31:
        /*00bc*/ 	.byte	0x04, 0x36
        /*00be*/ 	.short	(.L_33 - .L_32)
.L_32:
        /*00c0*/ 	.word	0x00000008
.L_33:


//--------------------- .nv.callgraph             --------------------------
	.section	.nv.callgraph,"",@"SHT_CUDA_CALLGRAPH"
	.align	4
	.sectionentsize	8
	.align		4
        /*0000*/ 	.word	0x00000000
	.align		4
        /*0004*/ 	.word	0xffffffff
	.align		4
        /*0008*/ 	.word	0x00000000
	.align		4
        /*000c*/ 	.word	0xfffffffe
	.align		4
        /*0010*/ 	.word	0x00000000
	.align		4
        /*0014*/ 	.word	0xfffffffd
	.align		4
        /*0018*/ 	.word	0x00000000
	.align		4
        /*001c*/ 	.word	0xfffffffc


//--------------------- .text._Z19tonemap_logarithmicPfS_iiiiff --------------------------
	.section	.text._Z19tonemap_logarithmicPfS_iiiiff,"ax",@progbits
	.align	128
        .global         _Z19tonemap_logarithmicPfS_iiiiff
        .type           _Z19tonemap_logarithmicPfS_iiiiff,@function
        .size           _Z19tonemap_logarithmicPfS_iiiiff,(.L_x_18 - _Z19tonemap_logarithmicPfS_iiiiff)
        .other          _Z19tonemap_logarithmicPfS_iiiiff,@"STO_CUDA_ENTRY STV_DEFAULT"
_Z19tonemap_logarithmicPfS_iiiiff:
.text._Z19tonemap_logarithmicPfS_iiiiff:
[----:B------:R-:W-:Y:S01]  /*0000*/  LDC R1, c[0x0][0x37c] ;  /* 0x0000df00ff017b82 */ /* 0x000fe20000000800 */
[----:B------:R-:W0:Y:S01]  /*0010*/  S2R R0, SR_CTAID.Y ;  /* 0x0000000000007919 */ /* 0x000e220000002600 */
[----:B------:R-:W0:Y:S01]  /*0020*/  LDCU UR4, c[0x0][0x364] ;  /* 0x00006c80ff0477ac */ /* 0x000e220008000800 */
[----:B------:R-:W0:Y:S01]  /*0030*/  S2R R3, SR_TID.Y ;  /* 0x0000000000037919 */ /* 0x000e220000002200 */
[----:B------:R-:W1:Y:S01]  /*0040*/  LDCU UR5, c[0x0][0x360] ;  /* 0x00006c00ff0577ac */ /* 0x000e620008000800 */
[----:B------:R-:W1:Y:S01]  /*0050*/  S2R R2, SR_CTAID.X ;  /* 0x0000000000027919 */ /* 0x000e620000002500 */
[----:B------:R-:W2:Y:S01]  /*0060*/  LDCU.64 UR6, c[0x0][0x390] ;  /* 0x00007200ff0677ac */ /* 0x000ea20008000a00 */
[----:B------:R-:W1:Y:S01]  /*0070*/  S2R R5, SR_TID.X ;  /* 0x0000000000057919 */ /* 0x000e620000002100 */
[----:B0-----:R-:W-:-:S05]  /*0080*/  IMAD R0, R0, UR4, R3 ;  /* 0x0000000400007c24 */ /* 0x001fca000f8e0203 */
[----:B--2---:R-:W-:Y:S01]  /*0090*/  ISETP.GE.AND P0, PT, R0, UR7, PT ;  /* 0x0000000700007c0c */ /* 0x004fe2000bf06270 */
[----:B-1----:R-:W-:-:S05]  /*00a0*/  IMAD R3, R2, UR5, R5 ;  /* 0x0000000502037c24 */ /* 0x002fca000f8e0205 */
[----:B------:R-:W-:-:S13]  /*00b0*/  ISETP.GE.OR P0, PT, R3, UR6, P0 ;  /* 0x0000000603007c0c */ /* 0x000fda0008706670 */
[----:B------:R-:W-:Y:S05]  /*00c0*/  @P0 EXIT ;  /* 0x000000000000094d */ /* 0x000fea0003800000 */
[----:B------:R-:W0:Y:S01]  /*00d0*/  LDC.64 R4, c[0x0][0x380] ;  /* 0x0000e000ff047b82 */ /* 0x000e220000000a00 */
[----:B------:R-:W1:Y:S01]  /*00e0*/  LDCU.64 UR4, c[0x0][0x358] ;  /* 0x00006b00ff0477ac */ /* 0x000e620008000a00 */
[----:B------:R-:W-:-:S04]  /*00f0*/  IMAD R2, R0, UR6, R3 ;  /* 0x0000000600027c24 */ /* 0x000fc8000f8e0203 */
[----:B------:R-:W-:Y:S02]  /*0100*/  IMAD R2, R2, 0x3, RZ ;  /* 0x0000000302027824 */ /* 0x000fe400078e02ff */
[----:B------:R-:W2:Y:S02]  /*0110*/  LDC.64 R8, c[0x0][0x3a0] ;  /* 0x0000e800ff087b82 */ /* 0x000ea40000000a00 */
[----:B0-----:R-:W-:-:S05]  /*0120*/  IMAD.WIDE R4, R2, 0x4, R4 ;  /* 0x0000000402047825 */ /* 0x001fca00078e0204 */
[----:B-1----:R-:W3:Y:S01]  /*0130*/  LDG.E R7, desc[UR4][R4.64] ;  /* 0x0000000404077981 */ /* 0x002ee2000c1e1900 */
[----:B------:R-:W-:Y:S01]  /*0140*/  HFMA2 R0, -RZ, RZ, 3.390625, 0 ;  /* 0x42c80000ff007431 */ /* 0x000fe200000001ff */
[----:B------:R-:W-:Y:S01]  /*0150*/  MOV R13, 0x3e055027 ;  /* 0x3e055027000d7802 */ /* 0x000fe20000000f00 */
[----:B------:R-:W-:Y:S03]  /*0160*/  BSSY.RECONVERGENT B0, `(.L_x_0) ;  /* 0x0000041000007945 */ /* 0x000fe60003800200 */
[----:B--2---:R-:W-:-:S05]  /*0170*/  FFMA R3, R9, R0, 1 ;  /* 0x3f80000009037423 */ /* 0x004fca0000000000 */
[----:B------:R-:W-:-:S13]  /*0180*/  FSETP.GEU.AND P1, PT, R3, 1.175494350822287508e-38, PT ;  /* 0x008000000300780b */ /* 0x000fda0003f2e000 */
[----:B------:R-:W-:-:S05]  /*0190*/  @!P1 FMUL R3, R3, 8388608 ;  /* 0x4b00000003039820 */ /* 0x000fca0000400000 */
[----:B------:R-:W-:-:S04]  /*01a0*/  IADD3 R6, PT, PT, R3, -0x3f2aaaab, RZ ;  /* 0xc0d5555503067810 */ /* 0x000fc80007ffe0ff */
[----:B------:R-:W-:-:S04]  /*01b0*/  LOP3.LUT R10, R6, 0xff800000, RZ, 0xc0, !PT ;  /* 0xff800000060a7812 */ /* 0x000fc800078ec0ff */
[----:B------:R-:W-:-:S05]  /*01c0*/  IADD3 R6, PT, PT, R3, -R10, RZ ;  /* 0x8000000a03067210 */ /* 0x000fca0007ffe0ff */
[----:B------:R-:W-:Y:S01]  /*01d0*/  FADD R12, R6, -1 ;  /* 0xbf800000060c7421 */ /* 0x000fe20000000000 */
[----:B---3--:R-:W-:-:S03]  /*01e0*/  FFMA R0, R7, R8, 1 ;  /* 0x3f80000007007423 */ /* 0x008fc60000000008 */
[C---:B------:R-:W-:Y:S01]  /*01f0*/  FFMA R7, R12.reuse, -R13, 0.14084610342979431152 ;  /* 0x3e1039f60c077423 */ /* 0x040fe2000000080d */
[----:B------:R-:W-:Y:S02]  /*0200*/  FSEL R8, RZ, -23, P1 ;  /* 0xc1b80000ff087808 */ /* 0x000fe40000800000 */
[----:B------:R-:W-:Y:S01]  /*0210*/  ISETP.GT.U32.AND P1, PT, R3, 0x7f7fffff, PT ;  /* 0x7f7fffff0300780c */ /* 0x000fe20003f24070 */
[----:B------:R-:W-:Y:S01]  /*0220*/  FFMA R9, R12, R7, -0.12148627638816833496 ;  /* 0xbdf8cdcc0c097423 */ /* 0x000fe20000000007 */
[----:B------:R-:W-:-:S03]  /*0230*/  FSETP.GEU.AND P0, PT, R0, 1.175494350822287508e-38, PT ;  /* 0x008000000000780b */ /* 0x000fc60003f0e000 */
[----:B------:R-:W-:-:S04]  /*0240*/  FFMA R9, R12, R9, 0.13980610668659210205 ;  /* 0x3e0f29550c097423 */ /* 0x000fc80000000009 */
[----:B------:R-:W-:-:S04]  /*0250*/  FFMA R9, R12, R9, -0.16684235632419586182 ;  /* 0xbe2ad8b90c097423 */ /* 0x000fc80000000009 */
[----:B------:R-:W-:Y:S02]  /*0260*/  FFMA R9, R12, R9, 0.20012299716472625732 ;  /* 0x3e4ced0b0c097423 */ /* 0x000fe40000000009 */
[----:B------:R-:W-:Y:S02]  /*0270*/  @!P0 FMUL R0, R0, 8388608 ;  /* 0x4b00000000008820 */ /* 0x000fe40000400000 */
[----:B------:R-:W-:Y:S02]  /*0280*/  FFMA R11, R12, R9, -0.24999669194221496582 ;  /* 0xbe7fff220c0b7423 */ /* 0x000fe40000000009 */
[----:B------:R-:W-:Y:S02]  /*0290*/  VIADD R7, R0, 0xc0d55555 ;  /* 0xc0d5555500077836 */ /* 0x000fe40000000000 */
[----:B------:R-:W-:-:S03]  /*02a0*/  FFMA R11, R12, R11, 0.33333182334899902344 ;  /* 0x3eaaaa780c0b7423 */ /* 0x000fc6000000000b */
[----:B------:R-:W-:-:S04]  /*02b0*/  LOP3.LUT R7, R7, 0xff800000, RZ, 0xc0, !PT ;  /* 0xff80000007077812 */ /* 0x000fc800078ec0ff */
[-C--:B------:R-:W-:Y:S02]  /*02c0*/  IADD3 R6, PT, PT, R0, -R7.reuse, RZ ;  /* 0x8000000700067210 */ /* 0x080fe40007ffe0ff */
[----:B------:R-:W-:-:S03]  /*02d0*/  I2FP.F32.S32 R7, R7 ;  /* 0x0000000700077245 */ /* 0x000fc60000201400 */
[----:B------:R-:W-:-:S04]  /*02e0*/  FADD R6, R6, -1 ;  /* 0xbf80000006067421 */ /* 0x000fc80000000000 */
[----:B------:R-:W-:Y:S01]  /*02f0*/  FFMA R9, R6, -R13, 0.14084610342979431152 ;  /* 0x3e1039f606097423 */ /* 0x000fe2000000080d */
[----:B------:R-:W-:Y:S01]  /*0300*/  FFMA R13, R12, R11, -0.5 ;  /* 0xbf0000000c0d7423 */ /* 0x000fe2000000000b */
[----:B------:R-:W-:Y:S02]  /*0310*/  I2FP.F32.S32 R11, R10 ;  /* 0x0000000a000b7245 */ /* 0x000fe40000201400 */
[----:B------:R-:W-:Y:S01]  /*0320*/  FFMA R9, R6, R9, -0.12148627638816833496 ;  /* 0xbdf8cdcc06097423 */ /* 0x000fe20000000009 */
[----:B------:R-:W-:Y:S02]  /*0330*/  FMUL R13, R12, R13 ;  /* 0x0000000d0c0d7220 */ /* 0x000fe40000400000 */
[----:B------:R-:W-:Y:S01]  /*0340*/  FFMA R8, R11, 1.1920928955078125e-07, R8 ;  /* 0x340000000b087823 */ /* 0x000fe20000000008 */
[----:B------:R-:W-:Y:S01]  /*0350*/  FFMA R9, R6, R9, 0.13980610668659210205 ;  /* 0x3e0f295506097423 */ /* 0x000fe20000000009 */
[----:B------:R-:W-:Y:S01]  /*0360*/  FFMA R13, R12, R13, R12 ;  /* 0x0000000d0c0d7223 */ /* 0x000fe2000000000c */
[----:B------:R-:W-:-:S02]  /*0370*/  MOV R11, 0x7f800000 ;  /* 0x7f800000000b7802 */ /* 0x000fc40000000f00 */
[----:B------:R-:W-:Y:S01]  /*0380*/  FFMA R9, R6, R9, -0.16684235632419586182 ;  /* 0xbe2ad8b906097423 */ /* 0x000fe20000000009 */
[----:B------:R-:W-:Y:S02]  /*0390*/  FFMA R8, R8, 0.69314718246459960938, R13 ;  /* 0x3f31721808087823 */ /* 0x000fe4000000000d */
[C---:B------:R-:W-:Y:S01]  /*03a0*/  @P1 FFMA R8, R3.reuse, R11, +INF ;  /* 0x7f80000003081423 */ /* 0x040fe2000000000b */
[----:B------:R-:W-:Y:S01]  /*03b0*/  FFMA R9, R6, R9, 0.20012299716472625732 ;  /* 0x3e4ced0b06097423 */ /* 0x000fe20000000009 */
[----:B------:R-:W-:Y:S02]  /*03c0*/  FSETP.NEU.AND P1, PT, R3, RZ, PT ;  /* 0x000000ff0300720b */ /* 0x000fe40003f2d000 */
[----:B------:R-:W-:Y:S01]  /*03d0*/  FMUL R10, R8, 0.43429449200630187988 ;  /* 0x3ede5bd9080a7820 */ /* 0x000fe20000400000 */
[----:B------:R-:W-:Y:S01]  /*03e0*/  FFMA R9, R6, R9, -0.24999669194221496582 ;  /* 0xbe7fff2206097423 */ /* 0x000fe20000000009 */
[----:B------:R-:W-:Y:S02]  /*03f0*/  FSEL R8, RZ, -23, P0 ;  /* 0xc1b80000ff087808 */ /* 0x000fe40000000000 */
[----:B------:R-:W-:Y:S01]  /*0400*/  ISETP.GT.U32.AND P0, PT, R0, 0x7f7fffff, PT ;  /* 0x7f7fffff0000780c */ /* 0x000fe20003f04070 */
[----:B------:R-:W-:Y:S01]  /*0410*/  FFMA R9, R6, R9, 0.33333182334899902344 ;  /* 0x3eaaaa7806097423 */ /* 0x000fe20000000009 */
[----:B------:R-:W-:Y:S01]  /*0420*/  FSEL R3, R10, -INF , P1 ;  /* 0xff8000000a037808 */ /* 0x000fe20000800000 */
[----:B------:R-:W-:-:S02]  /*0430*/  FFMA R7, R7, 1.1920928955078125e-07, R8 ;  /* 0x3400000007077823 */ /* 0x000fc40000000008 */
[C---:B------:R-:W-:Y:S01]  /*0440*/  FFMA R9, R6.reuse, R9, -0.5 ;  /* 0xbf00000006097423 */ /* 0x040fe20000000009 */
[----:B------:R-:W0:Y:S03]  /*0450*/  MUFU.RCP R10, R3 ;  /* 0x00000003000a7308 */ /* 0x000e260000001000 */
[----:B------:R-:W-:-:S04]  /*0460*/  FMUL R9, R6, R9 ;  /* 0x0000000906097220 */ /* 0x000fc80000400000 */
[----:B------:R-:W-:-:S04]  /*0470*/  FFMA R6, R6, R9, R6 ;  /* 0x0000000906067223 */ /* 0x000fc80000000006 */
[----:B------:R-:W-:Y:S01]  /*0480*/  FFMA R6, R7, 0.69314718246459960938, R6 ;  /* 0x3f31721807067823 */ /* 0x000fe20000000006 */
[C---:B------:R-:W-:Y:S01]  /*0490*/  @P0 FFMA R6, R0.reuse, R11, +INF ;  /* 0x7f80000000060423 */ /* 0x040fe2000000000b */
[----:B------:R-:W-:-:S03]  /*04a0*/  FSETP.NEU.AND P0, PT, R0, RZ, PT ;  /* 0x000000ff0000720b */ /* 0x000fc60003f0d000 */
[----:B------:R-:W-:Y:S01]  /*04b0*/  FMUL R6, R6, 0.43429449200630187988 ;  /* 0x3ede5bd906067820 */ /* 0x000fe20000400000 */
[----:B0-----:R-:W-:-:S04]  /*04c0*/  FFMA R7, -R3, R10, 1 ;  /* 0x3f80000003077423 */ /* 0x001fc8000000010a */
[----:B------:R-:W-:Y:S01]  /*04d0*/  FSEL R0, R6, -INF , P0 ;  /* 0xff80000006007808 */ /* 0x000fe20000000000 */
[----:B------:R-:W-:-:S03]  /*04e0*/  FFMA R7, R10, R7, R10 ;  /* 0x000000070a077223 */ /* 0x000fc6000000000a */
[----:B------:R-:W0:Y:S01]  /*04f0*/  FCHK P0, R0, R3 ;  /* 0x0000000300007302 */ /* 0x000e220000000000 */
[----:B------:R-:W-:-:S04]  /*0500*/  FFMA R6, R0, R7, RZ ;  /* 0x0000000700067223 */ /* 0x000fc800000000ff */
[----:B------:R-:W-:-:S04]  /*0510*/  FFMA R8, -R3, R6, R0 ;  /* 0x0000000603087223 */ /* 0x000fc80000000100 */
[----:B------:R-:W-:Y:S01]  /*0520*/  FFMA R9, R7, R8, R6 ;  /* 0x0000000807097223 */ /* 0x000fe20000000006 */
[----:B0-----:R-:W-:Y:S06]  /*0530*/  @!P0 BRA `(.L_x_1) ;  /* 0x00000000000c8947 */ /* 0x001fec0003800000 */
[----:B------:R-:W-:-:S07]  /*0540*/  MOV R8, 0x560 ;  /* 0x0000056000087802 */ /* 0x000fce0000000f00 */
[----:B------:R-:W-:Y:S05]  /*0550*/  CALL.REL.NOINC `($__internal_0_$__cuda_sm3x_div_rn_noftz_f32_slowpath) ;  /* 0x0000000400807944 */ /* 0x000fea0003c00000 */
[----:B------:R-:W-:-:S07]  /*0560*/  MOV R9, R0 ;  /* 0x0000000000097202 */ /* 0x000fce0000000f00 */
.L_x_1:
[----:B------:R-:W-:Y:S05]  /*0570*/  BSYNC.RECONVERGENT B0 ;  /* 0x0000000000007941 */ /* 0x000fea0003800200 */
.L_x_0:
[----:B------:R-:W0:Y:S08]  /*0580*/  LDC.64 R6, c[0x0][0x388] ;  /* 0x0000e200ff067b82 */ /* 0x000e300000000a00 */
[----:B------:R-:W1:Y:S01]  /*0590*/  LDC R11, c[0x0][0x3a0] ;  /* 0x0000e800ff0b7b82 */ /* 0x000e620000000800 */
[----:B0-----:R-:W-:-:S05]  /*05a0*/  IMAD.WIDE R6, R2, 0x4, R6 ;  /* 0x0000000402067825 */ /* 0x001fca00078e0206 */
[----:B------:R0:W-:Y:S04]  /*05b0*/  STG.E desc[UR4][R6.64], R9 ;  /* 0x0000000906007986 */ /* 0x0001e8000c101904 */
[----:B------:R-:W1:Y:S01]  /*05c0*/  LDG.E R0, desc[UR4][R4.64+0x4] ;  /* 0x0000040404007981 */ /* 0x000e62000c1e1900 */
[----:B------:R-:W-:Y:S01]  /*05d0*/  HFMA2 R13, -RZ, RZ, 1.5048828125, 33.21875 ;  /* 0x3e055027ff0d7431 */ /* 0x000fe200000001ff */
[----:B------:R-:W2:Y:S01]  /*05e0*/  MUFU.RCP R10, R3 ;  /* 0x00000003000a7308 */ /* 0x000ea20000001000 */
[----:B------:R-:W-:Y:S01]  /*05f0*/  BSSY.RECONVERGENT B0, `(.L_x_2) ;  /* 0x0000027000007945 */ /* 0x000fe20003800200 */
[----:B-1----:R-:W-:-:S05]  /*0600*/  FFMA R0, R0, R11, 1 ;  /* 0x3f80000000007423 */ /* 0x002fca000000000b */
[----:B------:R-:W-:-:S13]  /*0610*/  FSETP.GEU.AND P0, PT, R0, 1.175494350822287508e-38, PT ;  /* 0x008000000000780b */ /* 0x000fda0003f0e000 */
[----:B------:R-:W-:-:S04]  /*0620*/  @!P0 FMUL R0, R0, 8388608 ;  /* 0x4b00000000008820 */ /* 0x000fc80000400000 */
[----:B------:R-:W-:-:S05]  /*0630*/  VIADD R2, R0, 0xc0d55555 ;  /* 0xc0d5555500027836 */ /* 0x000fca0000000000 */
[----:B------:R-:W-:-:S04]  /*0640*/  LOP3.LUT R11, R2, 0xff800000, RZ, 0xc0, !PT ;  /* 0xff800000020b7812 */ /* 0x000fc800078ec0ff */
[-C--:B------:R-:W-:Y:S02]  /*0650*/  IADD3 R2, PT, PT, R0, -R11.reuse, RZ ;  /* 0x8000000b00027210 */ /* 0x080fe40007ffe0ff */
[----:B------:R-:W-:-:S03]  /*0660*/  I2FP.F32.S32 R11, R11 ;  /* 0x0000000b000b7245 */ /* 0x000fc60000201400 */
[----:B------:R-:W-:Y:S01]  /*0670*/  FADD R8, R2, -1 ;  /* 0xbf80000002087421 */ /* 0x000fe20000000000 */
[----:B------:R-:W-:Y:S02]  /*0680*/  FSEL R2, RZ, -23, P0 ;  /* 0xc1b80000ff027808 */ /* 0x000fe40000000000 */
[----:B------:R-:W-:Y:S01]  /*0690*/  ISETP.GT.U32.AND P0, PT, R0, 0x7f7fffff, PT ;  /* 0x7f7fffff0000780c */ /* 0x000fe20003f04070 */
[C---:B0-----:R-:W-:Y:S02]  /*06a0*/  FFMA R9, R8.reuse, -R13, 0.14084610342979431152 ;  /* 0x3e1039f608097423 */ /* 0x041fe4000000080d */
[----:B------:R-:W-:Y:S01]  /*06b0*/  FFMA R2, R11, 1.1920928955078125e-07, R2 ;  /* 0x340000000b027823 */ /* 0x000fe20000000002 */
[----:B------:R-:W-:Y:S01]  /*06c0*/  MOV R11, 0x7f800000 ;  /* 0x7f800000000b7802 */ /* 0x000fe20000000f00 */
[----:B------:R-:W-:-:S04]  /*06d0*/  FFMA R9, R8, R9, -0.12148627638816833496 ;  /* 0xbdf8cdcc08097423 */ /* 0x000fc80000000009 */
[----:B------:R-:W-:-:S04]  /*06e0*/  FFMA R9, R8, R9, 0.13980610668659210205 ;  /* 0x3e0f295508097423 */ /* 0x000fc80000000009 */
[----:B------:R-:W-:-:S04]  /*06f0*/  FFMA R9, R8, R9, -0.16684235632419586182 ;  /* 0xbe2ad8b908097423 */ /* 0x000fc80000000009 */
[----:B------:R-:W-:-:S04]  /*0700*/  FFMA R9, R8, R9, 0.20012299716472625732 ;  /* 0x3e4ced0b08097423 */ /* 0x000fc80000000009 */
[----:B------:R-:W-:-:S04]  /*0710*/  FFMA R9, R8, R9, -0.24999669194221496582 ;  /* 0xbe7fff2208097423 */ /* 0x000fc80000000009 */
[----:B------:R-:W-:-:S04]  /*0720*/  FFMA R9, R8, R9, 0.33333182334899902344 ;  /* 0x3eaaaa7808097423 */ /* 0x000fc80000000009 */
[----:B------:R-:W-:-:S04]  /*0730*/  FFMA R9, R8, R9, -0.5 ;  /* 0xbf00000008097423 */ /* 0x000fc80000000009 */
[----:B------:R-:W-:-:S04]  /*0740*/  FMUL R9, R8, R9 ;  /* 0x0000000908097220 */ /* 0x000fc80000400000 */
[----:B------:R-:W-:-:S04]  /*0750*/  FFMA R9, R8, R9, R8 ;  /* 0x0000000908097223 */ /* 0x000fc80000000008 */
[----:B------:R-:W-:Y:S01]  /*0760*/  FFMA R2, R2, 0.69314718246459960938, R9 ;  /* 0x3f31721802027823 */ /* 0x000fe20000000009 */
[C---:B------:R-:W-:Y:S01]  /*0770*/  @P0 FFMA R2, R0.reuse, R11, +INF ;  /* 0x7f80000000020423 */ /* 0x040fe2000000000b */
[----:B------:R-:W-:Y:S01]  /*0780*/  FSETP.NEU.AND P0, PT, R0, RZ, PT ;  /* 0x000000ff0000720b */ /* 0x000fe20003f0d000 */
[----:B--2---:R-:W-:Y:S02]  /*0790*/  FFMA R9, -R3, R10, 1 ;  /* 0x3f80000003097423 */ /* 0x004fe4000000010a */
[----:B------:R-:W-:Y:S02]  /*07a0*/  FMUL R2, R2, 0.43429449200630187988 ;  /* 0x3ede5bd902027820 */ /* 0x000fe40000400000 */
[----:B------:R-:W-:-:S03]  /*07b0*/  FFMA R0, R10, R9, R10 ;  /* 0x000000090a007223 */ /* 0x000fc6000000000a */
[----:B------:R-:W-:-:S04]  /*07c0*/  FSEL R2, R2, -INF , P0 ;  /* 0xff80000002027808 */ /* 0x000fc80000000000 */
[----:B------:R-:W0:Y:S01]  /*07d0*/  FCHK P0, R2, R3 ;  /* 0x0000000302007302 */ /* 0x000e220000000000 */
[----:B------:R-:W-:-:S04]  /*07e0*/  FFMA R9, R0, R2, RZ ;  /* 0x0000000200097223 */ /* 0x000fc800000000ff */
[----:B------:R-:W-:-:S04]  /*07f0*/  FFMA R8, -R3, R9, R2 ;  /* 0x0000000903087223 */ /* 0x000fc80000000102 */
[----:B------:R-:W-:Y:S01]  /*0800*/  FFMA R9, R0, R8, R9 ;  /* 0x0000000800097223 */ /* 0x000fe20000000009 */
[----:B0-----:R-:W-:Y:S06]  /*0810*/  @!P0 BRA `(.L_x_3) ;  /* 0x0000000000108947 */ /* 0x001fec0003800000 */
[----:B------:R-:W-:Y:S01]  /*0820*/  IMAD.MOV.U32 R0, RZ, RZ, R2 ;  /* 0x000000ffff007224 */ /* 0x000fe200078e0002 */
[----:B------:R-:W-:-:S07]  /*0830*/  MOV R8, 0x850 ;  /* 0x0000085000087802 */ /* 0x000fce0000000f00 */
[----:B------:R-:W-:Y:S05]  /*0840*/  CALL.REL.NOINC `($__internal_0_$__cuda_sm3x_div_rn_noftz_f32_slowpath) ;  /* 0x0000000000c47944 */ /* 0x000fea0003c00000 */
[----:B------:R-:W-:-:S07]  /*0850*/  MOV R9, R0 ;  /* 0x0000000000097202 */ /* 0x000fce0000000f00 */
.L_x_3:
[----:B------:R-:W-:Y:S05]  /*0860*/  BSYNC.RECONVERGENT B0 ;  /* 0x0000000000007941 */ /* 0x000fea0003800200 */
.L_x_2:
[----:B------:R0:W-:Y:S01]  /*0870*/  STG.E desc[UR4][R6.64+0x4], R9 ;  /* 0x0000040906007986 */ /* 0x0001e2000c101904 */
[----:B------:R-:W1:Y:S03]  /*0880*/  LDC R11, c[0x0][0x3a0] ;  /* 0x0000e800ff0b7b82 */ /* 0x000e660000000800 */
[----:B------:R2:W1:Y:S01]  /*0890*/  LDG.E R4, desc[UR4][R4.64+0x8] ;  /* 0x0000080404047981 */ /* 0x000462000c1e1900 */
[----:B------:R-:W-:Y:S01]  /*08a0*/  HFMA2 R13, -RZ, RZ, 1.5048828125, 33.21875 ;  /* 0x3e055027ff0d7431 */ /* 0x000fe200000001ff */
[----:B------:R-:W-:Y:S01]  /*08b0*/  BSSY.RECONVERGENT B0, `(.L_x_4) ;  /* 0x0000028000007945 */ /* 0x000fe20003800200 */
[----:B--2---:R-:W-:Y:S02]  /*08c0*/  IMAD.MOV.U32 R5, RZ, RZ, 0x7f800000 ;  /* 0x7f800000ff057424 */ /* 0x004fe400078e00ff */
[----:B-1----:R-:W-:Y:S02]  /*08d0*/  FFMA R0, R4, R11, 1 ;  /* 0x3f80000004007423 */ /* 0x002fe4000000000b */
[----:B------:R-:W1:Y:S03]  /*08e0*/  MUFU.RCP R4, R3 ;  /* 0x0000000300047308 */ /* 0x000e660000001000 */
[----:B------:R-:W-:-:S13]  /*08f0*/  FSETP.GEU.AND P0, PT, R0, 1.175494350822287508e-38, PT ;  /* 0x008000000000780b */ /* 0x000fda0003f0e000 */
[----:B------:R-:W-:-:S05]  /*0900*/  @!P0 FMUL R0, R0, 8388608 ;  /* 0x4b00000000008820 */ /* 0x000fca0000400000 */
[----:B------:R-:W-:-:S04]  /*0910*/  IADD3 R2, PT, PT, R0, -0x3f2aaaab, RZ ;  /* 0xc0d5555500027810 */ /* 0x000fc80007ffe0ff */
[----:B------:R-:W-:-:S04]  /*0920*/  LOP3.LUT R11, R2, 0xff800000, RZ, 0xc0, !PT ;  /* 0xff800000020b7812 */ /* 0x000fc800078ec0ff */
[-C--:B------:R-:W-:Y:S02]  /*0930*/  IADD3 R2, PT, PT, R0, -R11.reuse, RZ ;  /* 0x8000000b00027210 */ /* 0x080fe40007ffe0ff */
[----:B------:R-:W-:-:S03]  /*0940*/  I2FP.F32.S32 R11, R11 ;  /* 0x0000000b000b7245 */ /* 0x000fc60000201400 */
[----:B------:R-:W-:Y:S01]  /*0950*/  FADD R8, R2, -1 ;  /* 0xbf80000002087421 */ /* 0x000fe20000000000 */
[----:B------:R-:W-:Y:S02]  /*0960*/  FSEL R2, RZ, -23, P0 ;  /* 0xc1b80000ff027808 */ /* 0x000fe40000000000 */
[----:B------:R-:W-:Y:S01]  /*0970*/  ISETP.GT.U32.AND P0, PT, R0, 0x7f7fffff, PT ;  /* 0x7f7fffff0000780c */ /* 0x000fe20003f04070 */
[C---:B0-----:R-:W-:Y:S02]  /*0980*/  FFMA R9, R8.reuse, -R13, 0.14084610342979431152 ;  /* 0x3e1039f608097423 */ /* 0x041fe4000000080d */
[----:B------:R-:W-:Y:S02]  /*0990*/  FFMA R2, R11, 1.1920928955078125e-07, R2 ;  /* 0x340000000b027823 */ /* 0x000fe40000000002 */
        /* <DEDUP_REMOVED lines=12> */
[----:B-1----:R-:W-:Y:S02]  /*0a60*/  FFMA R5, -R3, R4, 1 ;  /* 0x3f80000003057423 */ /* 0x002fe40000000104 */
        /* <DEDUP_REMOVED lines=8> */
[----:B------:R-:W-:Y:S02]  /*0af0*/  MOV R0, R2 ;  /* 0x0000000200007202 */ /* 0x000fe40000000f00 */
[----:B------:R-:W-:-:S07]  /*0b00*/  MOV R8, 0xb20 ;  /* 0x00000b2000087802 */ /* 0x000fce0000000f00 */
[----:B------:R-:W-:Y:S05]  /*0b10*/  CALL.REL.NOINC `($__internal_0_$__cuda_sm3x_div_rn_noftz_f32_slowpath) ;  /* 0x0000000000107944 */ /* 0x000fea0003c00000 */
[----:B------:R-:W-:-:S07]  /*0b20*/  MOV R5, R0 ;  /* 0x0000000000057202 */ /* 0x000fce0000000f00 */
.L_x_5:
[----:B------:R-:W-:Y:S05]  /*0b30*/  BSYNC.RECONVERGENT B0 ;  /* 0x0000000000007941 */ /* 0x000fea0003800200 */
.L_x_4:
[----:B------:R-:W-:Y:S01]  /*0b40*/  STG.E desc[UR4][R6.64+0x8], R5 ;  /* 0x0000080506007986 */ /* 0x000fe2000c101904 */
[----:B------:R-:W-:Y:S05]  /*0b50*/  EXIT ;  /* 0x000000000000794d */ /* 0x000fea0003800000 */
        .weak           $__internal_0_$__cuda_sm3x_div_rn_noftz_f32_slowpath
        .type           $__internal_0_$__cuda_sm3x_div_rn_noftz_f32_slowpath,@function
        .size           $__internal_0_$__cuda_sm3x_div_rn_noftz_f32_slowpath,(.L_x_18 - $__internal_0_$__cuda_sm3x_div_rn_noftz_f32_slowpath)
$__internal_0_$__cuda_sm3x_div_rn_noftz_f32_slowpath:
[--C-:B------:R-:W-:Y:S01]  /*0b60*/  SHF.R.U32.HI R10, RZ, 0x17, R3.reuse ;  /* 0x00000017ff0a7819 */ /* 0x100fe20000011603 */
[----:B------:R-:W-:Y:S01]  /*0b70*/  BSSY.RECONVERGENT B1, `(.L_x_6) ;  /* 0x0000063000017945 */ /* 0x000fe20003800200 */
[----:B------:R-:W-:Y:S01]  /*0b80*/  SHF.R.U32.HI R9, RZ, 0x17, R0 ;  /* 0x00000017ff097819 */ /* 0x000fe20000011600 */
[----:B------:R-:W-:Y:S01]  /*0b90*/  IMAD.MOV.U32 R11, RZ, RZ, R3 ;  /* 0x000000ffff0b7224 */ /* 0x000fe200078e0003 */
[----:B------:R-:W-:Y:S02]  /*0ba0*/  LOP3.LUT R10, R10, 0xff, RZ, 0xc0, !PT ;  /* 0x000000ff0a0a7812 */ /* 0x000fe400078ec0ff */
[----:B------:R-:W-:Y:S02]  /*0bb0*/  LOP3.LUT R14, R9, 0xff, RZ, 0xc0, !PT ;  /* 0x000000ff090e7812 */ /* 0x000fe400078ec0ff */
[----:B------:R-:W-:Y:S02]  /*0bc0*/  IADD3 R13, PT, PT, R10, -0x1, RZ ;  /* 0xffffffff0a0d7810 */ /* 0x000fe40007ffe0ff */
[----:B------:R-:W-:-:S02]  /*0bd0*/  IADD3 R12, PT, PT, R14, -0x1, RZ ;  /* 0xffffffff0e0c7810 */ /* 0x000fc40007ffe0ff */
[----:B------:R-:W-:-:S04]  /*0be0*/  ISETP.GT.U32.AND P0, PT, R13, 0xfd, PT ;  /* 0x000000fd0d00780c */ /* 0x000fc80003f04070 */
[----:B------:R-:W-:-:S13]  /*0bf0*/  ISETP.GT.U32.OR P0, PT, R12, 0xfd, P0 ;  /* 0x000000fd0c00780c */ /* 0x000fda0000704470 */
[----:B------:R-:W-:Y:S01]  /*0c00*/  @!P0 MOV R9, RZ ;  /* 0x000000ff00098202 */ /* 0x000fe20000000f00 */
[----:B------:R-:W-:Y:S06]  /*0c10*/  @!P0 BRA `(.L_x_7) ;  /* 0x00000000005c8947 */ /* 0x000fec0003800000 */
[----:B------:R-:W-:Y:S02]  /*0c20*/  FSETP.GTU.FTZ.AND P0, PT, |R0|, +INF , PT ;  /* 0x7f8000000000780b */ /* 0x000fe40003f1c200 */
[----:B------:R-:W-:-:S04]  /*0c30*/  FSETP.GTU.FTZ.AND P1, PT, |R3|, +INF , PT ;  /* 0x7f8000000300780b */ /* 0x000fc80003f3c200 */
[----:B------:R-:W-:-:S13]  /*0c40*/  PLOP3.LUT P0, PT, P0, P1, PT, 0xf8, 0x8f ;  /* 0x00000000008f781c */ /* 0x000fda0000703f70 */
[----:B------:R-:W-:Y:S05]  /*0c50*/  @P0 BRA `(.L_x_8) ;  /* 0x00000004004c0947 */ /* 0x000fea0003800000 */
[----:B------:R-:W-:-:S13]  /*0c60*/  LOP3.LUT P0, RZ, R11, 0x7fffffff, R0, 0xc8, !PT ;  /* 0x7fffffff0bff7812 */ /* 0x000fda000780c800 */
[----:B------:R-:W-:Y:S05]  /*0c70*/  @!P0 BRA `(.L_x_9) ;  /* 0x00000004003c8947 */ /* 0x000fea0003800000 */
[C---:B------:R-:W-:Y:S02]  /*0c80*/  FSETP.NEU.FTZ.AND P2, PT, |R0|.reuse, +INF , PT ;  /* 0x7f8000000000780b */ /* 0x040fe40003f5d200 */
[----:B------:R-:W-:Y:S02]  /*0c90*/  FSETP.NEU.FTZ.AND P1, PT, |R3|, +INF , PT ;  /* 0x7f8000000300780b */ /* 0x000fe40003f3d200 */
[----:B------:R-:W-:-:S11]  /*0ca0*/  FSETP.NEU.FTZ.AND P0, PT, |R0|, +INF , PT ;  /* 0x7f8000000000780b */ /* 0x000fd60003f1d200 */
[----:B------:R-:W-:Y:S05]  /*0cb0*/  @!P1 BRA !P2, `(.L_x_9) ;  /* 0x00000004002c9947 */ /* 0x000fea0005000000 */
[----:B------:R-:W-:-:S04]  /*0cc0*/  LOP3.LUT P2, RZ, R0, 0x7fffffff, RZ, 0xc0, !PT ;  /* 0x7fffffff00ff7812 */ /* 0x000fc8000784c0ff */
[----:B------:R-:W-:-:S13]  /*0cd0*/  PLOP3.LUT P1, PT, P1, P2, PT, 0x2f, 0xf2 ;  /* 0x0000000000f2781c */ /* 0x000fda0000f24577 */
[----:B------:R-:W-:Y:S05]  /*0ce0*/  @P1 BRA `(.L_x_10) ;  /* 0x0000000400181947 */ /* 0x000fea0003800000 */
[----:B------:R-:W-:-:S04]  /*0cf0*/  LOP3.LUT P1, RZ, R11, 0x7fffffff, RZ, 0xc0, !PT ;  /* 0x7fffffff0bff7812 */ /* 0x000fc8000782c0ff */
[----:B------:R-:W-:-:S13]  /*0d00*/  PLOP3.LUT P0, PT, P0, P1, PT, 0x2f, 0xf2 ;  /* 0x0000000000f2781c */ /* 0x000fda0000702577 */
[----:B------:R-:W-:Y:S05]  /*0d10*/  @P0 BRA `(.L_x_11) ;  /* 0x0000000400000947 */ /* 0x000fea0003800000 */
[----:B------:R-:W-:Y:S02]  /*0d20*/  ISETP.GE.AND P0, PT, R12, RZ, PT ;  /* 0x000000ff0c00720c */ /* 0x000fe40003f06270 */
[----:B------:R-:W-:-:S11]  /*0d30*/  ISETP.GE.AND P1, PT, R13, RZ, PT ;  /* 0x000000ff0d00720c */ /* 0x000fd60003f26270 */
[----:B------:R-:W-:Y:S01]  /*0d40*/  @P0 MOV R9, RZ ;  /* 0x000000ff00090202 */ /* 0x000fe20000000f00 */
[----:B------:R-:W-:Y:S01]  /*0d50*/  @!P0 FFMA R0, R0, 1.84467440737095516160e+19, RZ ;  /* 0x5f80000000008823 */ /* 0x000fe200000000ff */
[----:B------:R-:W-:Y:S01]  /*0d60*/  @!P0 MOV R9, 0xffffffc0 ;  /* 0xffffffc000098802 */ /* 0x000fe20000000f00 */
[----:B------:R-:W-:-:S03]  /*0d70*/  @!P1 FFMA R11, R3, 1.84467440737095516160e+19, RZ ;  /* 0x5f800000030b9823 */ /* 0x000fc600000000ff */
[----:B------:R-:W-:-:S07]  /*0d80*/  @!P1 IADD3 R9, PT, PT, R9, 0x40, RZ ;  /* 0x0000004009099810 */ /* 0x000fce0007ffe0ff */
.L_x_7:
[----:B------:R-:W-:Y:S01]  /*0d90*/  LEA R12, R10, 0xc0800000, 0x17 ;  /* 0xc08000000a0c7811 */ /* 0x000fe200078eb8ff */
[----:B------:R-:W-:Y:S04]  /*0da0*/  BSSY.RECONVERGENT B2, `(.L_x_12) ;  /* 0x0000036000027945 */ /* 0x000fe80003800200 */
[----:B------:R-:W-:Y:S01]  /*0db0*/  IMAD.IADD R12, R11, 0x1, -R12 ;  /* 0x000000010b0c7824 */ /* 0x000fe200078e0a0c */
[----:B------:R-:W-:-:S03]  /*0dc0*/  IADD3 R11, PT, PT, R14, -0x7f, RZ ;  /* 0xffffff810e0b7810 */ /* 0x000fc60007ffe0ff */
[----:B------:R0:W1:Y:S01]  /*0dd0*/  MUFU.RCP R13, R12 ;  /* 0x0000000c000d7308 */ /* 0x0000620000001000 */
[----:B------:R-:W-:Y:S01]  /*0de0*/  FADD.FTZ R15, -R12, -RZ ;  /* 0x800000ff0c0f7221 */ /* 0x000fe20000010100 */
[C---:B------:R-:W-:Y:S01]  /*0df0*/  IMAD R0, R11.reuse, -0x800000, R0 ;  /* 0xff8000000b007824 */ /* 0x040fe200078e0200 */
[----:B0-----:R-:W-:-:S04]  /*0e00*/  IADD3 R12, PT, PT, R11, 0x7f, -R10 ;  /* 0x0000007f0b0c7810 */ /* 0x001fc80007ffe80a */
[----:B------:R-:W-:Y:S01]  /*0e10*/  IADD3 R9, PT, PT, R12, R9, RZ ;  /* 0x000000090c097210 */ /* 0x000fe20007ffe0ff */
[----:B-1----:R-:W-:-:S04]  /*0e20*/  FFMA R14, R13, R15, 1 ;  /* 0x3f8000000d0e7423 */ /* 0x002fc8000000000f */
[----:B------:R-:W-:-:S04]  /*0e30*/  FFMA R16, R13, R14, R13 ;  /* 0x0000000e0d107223 */ /* 0x000fc8000000000d */
[----:B------:R-:W-:-:S04]  /*0e40*/  FFMA R13, R0, R16, RZ ;  /* 0x00000010000d7223 */ /* 0x000fc800000000ff */
[----:B------:R-:W-:-:S04]  /*0e50*/  FFMA R14, R15, R13, R0 ;  /* 0x0000000d0f0e7223 */ /* 0x000fc80000000000 */
[----:B------:R-:W-:-:S04]  /*0e60*/  FFMA R13, R16, R14, R13 ;  /* 0x0000000e100d7223 */ /* 0x000fc8000000000d */
[----:B------:R-:W-:-:S04]  /*0e70*/  FFMA R14, R15, R13, R0 ;  /* 0x0000000d0f0e7223 */ /* 0x000fc80000000000 */
[----:B------:R-:W-:-:S05]  /*0e80*/  FFMA R0, R16, R14, R13 ;  /* 0x0000000e10007223 */ /* 0x000fca000000000d */
[----:B------:R-:W-:-:S04]  /*0e90*/  SHF.R.U32.HI R10, RZ, 0x17, R0 ;  /* 0x00000017ff0a7819 */ /* 0x000fc80000011600 */
[----:B------:R-:W-:-:S04]  /*0ea0*/  LOP3.LUT R10, R10, 0xff, RZ, 0xc0, !PT ;  /* 0x000000ff0a0a7812 */ /* 0x000fc800078ec0ff */
[----:B------:R-:W-:-:S04]  /*0eb0*/  IADD3 R15, PT, PT, R10, R9, RZ ;  /* 0x000000090a0f7210 */ /* 0x000fc80007ffe0ff */
[----:B------:R-:W-:-:S04]  /*0ec0*/  IADD3 R10, PT, PT, R15, -0x1, RZ ;  /* 0xffffffff0f0a7810 */ /* 0x000fc80007ffe0ff */
[----:B------:R-:W-:-:S13]  /*0ed0*/  ISETP.GE.U32.AND P0, PT, R10, 0xfe, PT ;  /* 0x000000fe0a00780c */ /* 0x000fda0003f06070 */
[----:B------:R-:W-:Y:S05]  /*0ee0*/  @!P0 BRA `(.L_x_13) ;  /* 0x0000000000808947 */ /* 0x000fea0003800000 */
[----:B------:R-:W-:-:S13]  /*0ef0*/  ISETP.GT.AND P0, PT, R15, 0xfe, PT ;  /* 0x000000fe0f00780c */ /* 0x000fda0003f04270 */
[----:B------:R-:W-:Y:S05]  /*0f00*/  @P0 BRA `(.L_x_14) ;  /* 0x00000000006c0947 */ /* 0x000fea0003800000 */
[----:B------:R-:W-:-:S13]  /*0f10*/  ISETP.GE.AND P0, PT, R15, 0x1, PT ;  /* 0x000000010f00780c */ /* 0x000fda0003f06270 */
[----:B------:R-:W-:Y:S05]  /*0f20*/  @P0 BRA `(.L_x_15) ;  /* 0x0000000000740947 */ /* 0x000fea0003800000 */
[----:B------:R-:W-:Y:S02]  /*0f30*/  ISETP.GE.AND P0, PT, R15, -0x18, PT ;  /* 0xffffffe80f00780c */ /* 0x000fe40003f06270 */
[----:B------:R-:W-:-:S11]  /*0f40*/  LOP3.LUT R0, R0, 0x80000000, RZ, 0xc0, !PT ;  /* 0x8000000000007812 */ /* 0x000fd600078ec0ff */
[----:B------:R-:W-:Y:S05]  /*0f50*/  @!P0 BRA `(.L_x_15) ;  /* 0x0000000000688947 */ /* 0x000fea0003800000 */
[CCC-:B------:R-:W-:Y:S01]  /*0f60*/  FFMA.RZ R9, R16.reuse, R14.reuse, R13.reuse ;  /* 0x0000000e10097223 */ /* 0x1c0fe2000000c00d */
[C---:B------:R-:W-:Y:S02]  /*0f70*/  VIADD R12, R15.reuse, 0x20 ;  /* 0x000000200f0c7836 */ /* 0x040fe40000000000 */
[CCC-:B------:R-:W-:Y:S01]  /*0f80*/  FFMA.RM R10, R16.reuse, R14.reuse, R13.reuse ;  /* 0x0000000e100a7223 */ /* 0x1c0fe2000000400d */
[----:B------:R-:W-:Y:S02]  /*0f90*/  ISETP.NE.AND P2, PT, R15, RZ, PT ;  /* 0x000000ff0f00720c */ /* 0x000fe40003f45270 */
[----:B------:R-:W-:Y:S01]  /*0fa0*/  LOP3.LUT R11, R9, 0x7fffff, RZ, 0xc0, !PT ;  /* 0x007fffff090b7812 */ /* 0x000fe200078ec0ff */
[----:B------:R-:W-:Y:S01]  /*0fb0*/  FFMA.RP R9, R16, R14, R13 ;  /* 0x0000000e10097223 */ /* 0x000fe2000000800d */
[----:B------:R-:W-:Y:S02]  /*0fc0*/  ISETP.NE.AND P1, PT, R15, RZ, PT ;  /* 0x000000ff0f00720c */ /* 0x000fe40003f25270 */
[----:B------:R-:W-:-:S02]  /*0fd0*/  LOP3.LUT R11, R11, 0x800000, RZ, 0xfc, !PT ;  /* 0x008000000b0b7812 */ /* 0x000fc400078efcff */
[----:B------:R-:W-:Y:S02]  /*0fe0*/  IADD3 R13, PT, PT, -R15, RZ, RZ ;  /* 0x000000ff0f0d7210 */ /* 0x000fe40007ffe1ff */
[----:B------:R-:W-:Y:S02]  /*0ff0*/  SHF.L.U32 R12, R11, R12, RZ ;  /* 0x0000000c0b0c7219 */ /* 0x000fe400000006ff */
[----:B------:R-:W-:Y:S02]  /*1000*/  FSETP.NEU.FTZ.AND P0, PT, R9, R10, PT ;  /* 0x0000000a0900720b */ /* 0x000fe40003f1d000 */
[----:B------:R-:W-:Y:S02]  /*1010*/  SEL R10, R13, RZ, P2 ;  /* 0x000000ff0d0a7207 */ /* 0x000fe40001000000 */
[----:B------:R-:W-:Y:S02]  /*1020*/  ISETP.NE.AND P1, PT, R12, RZ, P1 ;  /* 0x000000ff0c00720c */ /* 0x000fe40000f25270 */
[----:B------:R-:W-:-:S02]  /*1030*/  SHF.R.U32.HI R10, RZ, R10, R11 ;  /* 0x0000000aff0a7219 */ /* 0x000fc4000001160b */
[----:B------:R-:W-:Y:S02]  /*1040*/  PLOP3.LUT P0, PT, P0, P1, PT, 0xf8, 0x8f ;  /* 0x00000000008f781c */ /* 0x000fe40000703f70 */
[----:B------:R-:W-:Y:S02]  /*1050*/  SHF.R.U32.HI R12, RZ, 0x1, R10 ;  /* 0x00000001ff0c7819 */ /* 0x000fe4000001160a */
[----:B------:R-:W-:-:S04]  /*1060*/  SEL R9, RZ, 0x1, !P0 ;  /* 0x00000001ff097807 */ /* 0x000fc80004000000 */
[----:B------:R-:W-:-:S04]  /*1070*/  LOP3.LUT R9, R9, 0x1, R12, 0xf8, !PT ;  /* 0x0000000109097812 */ /* 0x000fc800078ef80c */
[----:B------:R-:W-:-:S04]  /*1080*/  LOP3.LUT R9, R9, R10, RZ, 0xc0, !PT ;  /* 0x0000000a09097212 */ /* 0x000fc800078ec0ff */
[----:B------:R-:W-:-:S04]  /*1090*/  IADD3 R9, PT, PT, R12, R9, RZ ;  /* 0x000000090c097210 */ /* 0x000fc80007ffe0ff */
[----:B------:R-:W-:Y:S01]  /*10a0*/  LOP3.LUT R0, R9, R0, RZ, 0xfc, !PT ;  /* 0x0000000009007212 */ /* 0x000fe200078efcff */
[----:B------:R-:W-:Y:S06]  /*10b0*/  BRA `(.L_x_15) ;  /* 0x0000000000107947 */ /* 0x000fec0003800000 */
.L_x_14:
[----:B------:R-:W-:-:S04]  /*10c0*/  LOP3.LUT R0, R0, 0x80000000, RZ, 0xc0, !PT ;  /* 0x8000000000007812 */ /* 0x000fc800078ec0ff */
[----:B------:R-:W-:Y:S01]  /*10d0*/  LOP3.LUT R0, R0, 0x7f800000, RZ, 0xfc, !PT ;  /* 0x7f80000000007812 */ /* 0x000fe200078efcff */
[----:B------:R-:W-:Y:S06]  /*10e0*/  BRA `(.L_x_15) ;  /* 0x0000000000047947 */ /* 0x000fec0003800000 */
.L_x_13:
[----:B------:R-:W-:-:S07]  /*10f0*/  LEA R0, R9, R0, 0x17 ;  /* 0x0000000009007211 */ /* 0x000fce00078eb8ff */
.L_x_15:
[----:B------:R-:W-:Y:S05]  /*1100*/  BSYNC.RECONVERGENT B2 ;  /* 0x0000000000027941 */ /* 0x000fea0003800200 */
.L_x_12:
[----:B------:R-:W-:Y:S05]  /*1110*/  BRA `(.L_x_16) ;  /* 0x0000000000207947 */ /* 0x000fea0003800000 */
.L_x_11:
[----:B------:R-:W-:-:S04]  /*1120*/  LOP3.LUT R0, R11, 0x80000000, R0, 0x48, !PT ;  /* 0x800000000b007812 */ /* 0x000fc800078e4800 */
[----:B------:R-:W-:Y:S01]  /*1130*/  LOP3.LUT R0, R0, 0x7f800000, RZ, 0xfc, !PT ;  /* 0x7f80000000007812 */ /* 0x000fe200078efcff */
[----:B------:R-:W-:Y:S06]  /*1140*/  BRA `(.L_x_16) ;  /* 0x0000000000147947 */ /* 0x000fec0003800000 */
.L_x_10:
[----:B------:R-:W-:Y:S01]  /*1150*/  LOP3.LUT R0, R11, 0x80000000, R0, 0x48, !PT ;  /* 0x800000000b007812 */ /* 0x000fe200078e4800 */
[----:B------:R-:W-:Y:S06]  /*1160*/  BRA `(.L_x_16) ;  /* 0x00000000000c7947 */ /* 0x000fec0003800000 */
.L_x_9:
[----:B------:R-:W0:Y:S01]  /*1170*/  MUFU.RSQ R0, -QNAN ;  /* 0xffc0000000007908 */ /* 0x000e220000001400 */
[----:B------:R-:W-:Y:S05]  /*1180*/  BRA `(.L_x_16) ;  /* 0x0000000000047947 */ /* 0x000fea0003800000 */
.L_x_8:
[----:B------:R-:W-:-:S07]  /*1190*/  FADD.FTZ R0, R0, R3 ;  /* 0x0000000300007221 */ /* 0x000fce0000010000 */
.L_x_16:
[----:B------:R-:W-:Y:S05]  /*11a0*/  BSYNC.RECONVERGENT B1 ;  /* 0x0000000000017941 */ /* 0x000fea0003800200 */
.L_x_6:
[----:B------:R-:W-:-:S04]  /*11b0*/  HFMA2 R9, -RZ, RZ, 0, 0 ;  /* 0x00000000ff097431 */ /* 0x000fc800000001ff */
[----:B0-----:R-:W-:Y:S05]  /*11c0*/  RET.REL.NODEC R8 `(_Z19tonemap_logarithmicPfS_iiiiff) ;  /* 0xffffffec088c7950 */ /* 0x001fea0003c3ffff */
.L_x_17:
[----:B------:R-:W-:-:S00]  /*11d0*/  BRA `(.L_x_17) ;  /* 0xfffffffc00fc7947 */ /* 0x000fc0000383ffff */
[----:B------:R-:W-:-:S00]  /*11e0*/  NOP ;  /* 0x0000000000007918 */ /* 0x000fc00000000000 */
        /* <DEDUP_REMOVED lines=9> */
.L_x_18:


//--------------------- .nv.shared.reserved.0     --------------------------
	.section	.nv.shared.reserved.0,"aw",@nobits
	.weak		__nv_reservedSMEM_offset_0_alias
	.size		__nv_reservedSMEM_offset_0_alias, 0, 64
	.other		__nv_reservedSMEM_offset_0_alias,@"STO_CUDA_RESERVED_SHARED STV_DEFAULT"
__nv_reservedSMEM_offset_0_alias:
	.zero		0
	.zero		64


//--------------------- .nv.constant0._Z19tonemap_logarithmicPfS_iiiiff --------------------------
	.section	.nv.constant0._Z19tonemap_logarithmicPfS_iiiiff,"a",@progbits
	.sectionflags	@""
	.align	4
.nv.constant0._Z19tonemap_logarithmicPfS_iiiiff:
	.zero		936


//--------------------- SYMBOLS --------------------------

	.type		.nv.reservedSmem.offset0,@object
	.size		.nv.reservedSmem.offset0,0x4
